//
// Generated by NVIDIA NVVM Compiler
//
// Compiler Build ID: CL-36424714
// Cuda compilation tools, release 13.0, V13.0.88
// Based on NVVM 20.0.0
//

.version 9.0
.target sm_100
.address_size 64

	// .globl	_Z9mc_kernelPfS_ffffffffjj

.visible .entry _Z9mc_kernelPfS_ffffffffjj(
	.param .u64 .ptr .align 1 _Z9mc_kernelPfS_ffffffffjj_param_0,
	.param .u64 .ptr .align 1 _Z9mc_kernelPfS_ffffffffjj_param_1,
	.param .f32 _Z9mc_kernelPfS_ffffffffjj_param_2,
	.param .f32 _Z9mc_kernelPfS_ffffffffjj_param_3,
	.param .f32 _Z9mc_kernelPfS_ffffffffjj_param_4,
	.param .f32 _Z9mc_kernelPfS_ffffffffjj_param_5,
	.param .f32 _Z9mc_kernelPfS_ffffffffjj_param_6,
	.param .f32 _Z9mc_kernelPfS_ffffffffjj_param_7,
	.param .f32 _Z9mc_kernelPfS_ffffffffjj_param_8,
	.param .f32 _Z9mc_kernelPfS_ffffffffjj_param_9,
	.param .u32 _Z9mc_kernelPfS_ffffffffjj_param_10,
	.param .u32 _Z9mc_kernelPfS_ffffffffjj_param_11
)
{
	.reg .pred 	%p<6>;
	.reg .b32 	%r<16>;
	.reg .b32 	%f<34>;
	.reg .b64 	%rd<9>;

	ld.param.u64 	%rd2, [_Z9mc_kernelPfS_ffffffffjj_param_0];
	ld.param.u64 	%rd3, [_Z9mc_kernelPfS_ffffffffjj_param_1];
	ld.param.f32 	%f3, [_Z9mc_kernelPfS_ffffffffjj_param_2];
	ld.param.f32 	%f4, [_Z9mc_kernelPfS_ffffffffjj_param_3];
	ld.param.f32 	%f5, [_Z9mc_kernelPfS_ffffffffjj_param_4];
	ld.param.f32 	%f33, [_Z9mc_kernelPfS_ffffffffjj_param_5];
	ld.param.f32 	%f7, [_Z9mc_kernelPfS_ffffffffjj_param_6];
	ld.param.f32 	%f8, [_Z9mc_kernelPfS_ffffffffjj_param_7];
	ld.param.f32 	%f9, [_Z9mc_kernelPfS_ffffffffjj_param_8];
	ld.param.f32 	%f10, [_Z9mc_kernelPfS_ffffffffjj_param_9];
	ld.param.u32 	%r6, [_Z9mc_kernelPfS_ffffffffjj_param_10];
	ld.param.u32 	%r7, [_Z9mc_kernelPfS_ffffffffjj_param_11];
	mov.u32 	%r8, %tid.x;
	mov.u32 	%r9, %ctaid.x;
	mov.u32 	%r10, %ntid.x;
	mad.lo.s32 	%r1, %r9, %r10, %r8;
	setp.ge.u32 	%p1, %r1, %r7;
	@%p1 bra 	$L__BB0_4;
	cvta.to.global.u64 	%rd1, %rd2;
	mov.b32 	%r15, 0;
	mov.u32 	%r14, %r1;
$L__BB0_2:
	mul.f32 	%f11, %f8, %f33;
	fma.rn.f32 	%f12, %f10, %f11, %f33;
	mul.f32 	%f13, %f7, %f33;
	mul.wide.u32 	%rd4, %r14, 4;
	add.s64 	%rd5, %rd1, %rd4;
	ld.global.f32 	%f14, [%rd5];
	fma.rn.f32 	%f33, %f13, %f14, %f12;
	add.s32 	%r14, %r14, 1;
	add.s32 	%r15, %r15, 1;
	setp.lt.u32 	%p2, %r15, %r6;
	setp.gt.f32 	%p3, %f33, %f5;
	and.pred  	%p4, %p2, %p3;
	@%p4 bra 	$L__BB0_2;
	setp.gt.f32 	%p5, %f33, %f4;
	sub.f32 	%f16, %f33, %f4;
	selp.f32 	%f17, %f16, 0f00000000, %p5;
	bar.sync 	0;
	neg.f32 	%f18, %f9;
	mul.f32 	%f19, %f3, %f18;
	fma.rn.f32 	%f20, %f19, 0f3BBB989D, 0f3F000000;
	cvt.sat.f32.f32 	%f21, %f20;
	mov.f32 	%f22, 0f4B400001;
	mov.f32 	%f23, 0f437C0000;
	fma.rm.f32 	%f24, %f21, %f23, %f22;
	add.f32 	%f25, %f24, 0fCB40007F;
	neg.f32 	%f26, %f25;
	fma.rn.f32 	%f27, %f19, 0f3FB8AA3B, %f26;
	fma.rn.f32 	%f28, %f19, 0f32A57060, %f27;
	mov.b32 	%r12, %f24;
	shl.b32 	%r13, %r12, 23;
	mov.b32 	%f29, %r13;
	ex2.approx.ftz.f32 	%f30, %f28;
	mul.f32 	%f31, %f30, %f29;
	mul.f32 	%f32, %f17, %f31;
	cvta.to.global.u64 	%rd6, %rd3;
	mul.wide.u32 	%rd7, %r1, 4;
	add.s64 	%rd8, %rd6, %rd7;
	st.global.f32 	[%rd8], %f32;
$L__BB0_4:
	ret;

}


// ===== COMPILED SASS (sm_100) =====

	.target	sm_100

	.elftype	@"ET_EXEC"


//--------------------- .note.nv.tkinfo           --------------------------
	.section	.note.nv.tkinfo,"",@"SHT_NOTE"
	.sectionflags	@"SHF_NOTE_NV_TKINFO"
	.tkinfo
        /*0018*/ 	.word	0x00000002
        /*0030*/ 	.string	""
        /*0030*/ 	.string	"ptxas"
        /*0030*/ 	.string	"Cuda compilation tools, release 13.0, V13.0.88"
        /*0030*/ 	.string	"Build cuda_13.0.r13.0/compiler.36424714_0"
        /*0030*/ 	.string	"-arch sm_100 -m 64 "



//--------------------- .note.nv.cuinfo           --------------------------
	.section	.note.nv.cuinfo,"",@"SHT_NOTE"
	.sectionflags	@"SHF_NOTE_NV_CUINFO"
        /*0018*/ 	.short	0x0002
        /*001a*/ 	.short	0x0064
        /*001c*/ 	.short	0x0082
	.zero		2


//--------------------- .nv.info                  --------------------------
	.section	.nv.info,"",@"SHT_CUDA_INFO"
	.align	4


	//----- nvinfo : EIATTR_REGCOUNT
	.align		4
        /*0000*/ 	.byte	0x04, 0x2f
        /*0002*/ 	.short	(.L_1 - .L_0)
	.align		4
.L_0:
        /*0004*/ 	.word	index@(_Z9mc_kernelPfS_ffffffffjj)
        /*0008*/ 	.word	0x00000010


	//----- nvinfo : EIATTR_FRAME_SIZE
	.align		4
.L_1:
        /*000c*/ 	.byte	0x04, 0x11
        /*000e*/ 	.short	(.L_3 - .L_2)
	.align		4
.L_2:
        /*0010*/ 	.word	index@(_Z9mc_kernelPfS_ffffffffjj)
        /*0014*/ 	.word	0x00000000


	//----- nvinfo : EIATTR_MIN_STACK_SIZE
	.align		4
.L_3:
        /*0018*/ 	.byte	0x04, 0x12
        /*001a*/ 	.short	(.L_5 - .L_4)
	.align		4
.L_4:
        /*001c*/ 	.word	index@(_Z9mc_kernelPfS_ffffffffjj)
        /*0020*/ 	.word	0x00000000
.L_5:


//--------------------- .nv.compat                --------------------------
	.section	.nv.compat,"",@"SHT_CUDA_COMPAT_INFO"
	.align	4
        /*0000*/ 	.byte	0x02, 0x09, 0x00, 0x00, 0x02, 0x02, 0x01, 0x00, 0x02, 0x05, 0x05, 0x00, 0x03, 0x07, 0x01, 0x01
        /*0010*/ 	.byte	0x02, 0x03, 0x00, 0x00, 0x02, 0x06, 0x01, 0x00, 0x04, 0x0b, 0x08, 0x00, 0x09, 0x00, 0x00, 0x00
        /*0020*/ 	.byte	0x00, 0x00, 0x00, 0x00


//--------------------- .nv.info._Z9mc_kernelPfS_ffffffffjj --------------------------
	.section	.nv.info._Z9mc_kernelPfS_ffffffffjj,"",@"SHT_CUDA_INFO"
	.sectionflags	@""
	.align	4


	//----- nvinfo : EIATTR_CUDA_API_VERSION
	.align		4
        /*0000*/ 	.byte	0x04, 0x37
        /*0002*/ 	.short	(.L_7 - .L_6)
.L_6:
        /*0004*/ 	.word	0x00000082


	//----- nvinfo : EIATTR_KPARAM_INFO
	.align		4
.L_7:
        /*0008*/ 	.byte	0x04, 0x17
        /*000a*/ 	.short	(.L_9 - .L_8)
.L_8:
        /*000c*/ 	.word	0x00000000
        /*0010*/ 	.short	0x000b
        /*0012*/ 	.short	0x0034
        /*0014*/ 	.byte	0x00, 0xf0, 0x11, 0x00


	//----- nvinfo : EIATTR_KPARAM_INFO
	.align		4
.L_9:
        /*0018*/ 	.byte	0x04, 0x17
        /*001a*/ 	.short	(.L_11 - .L_10)
.L_10:
        /*001c*/ 	.word	0x00000000
        /*0020*/ 	.short	0x000a
        /*0022*/ 	.short	0x0030
        /*0024*/ 	.byte	0x00, 0xf0, 0x11, 0x00


	//----- nvinfo : EIATTR_KPARAM_INFO
	.align		4
.L_11:
        /*0028*/ 	.byte	0x04, 0x17
        /*002a*/ 	.short	(.L_13 - .L_12)
.L_12:
        /*002c*/ 	.word	0x00000000
        /*0030*/ 	.short	0x0009
        /*0032*/ 	.short	0x002c
        /*0034*/ 	.byte	0x00, 0xf0, 0x11, 0x00


	//----- nvinfo : EIATTR_KPARAM_INFO
	.align		4
.L_13:
        /*0038*/ 	.byte	0x04, 0x17
        /*003a*/ 	.short	(.L_15 - .L_14)
.L_14:
        /*003c*/ 	.word	0x00000000
        /*0040*/ 	.short	0x0008
        /*0042*/ 	.short	0x0028
        /*0044*/ 	.byte	0x00, 0xf0, 0x11, 0x00


	//----- nvinfo : EIATTR_KPARAM_INFO
	.align		4
.L_15:
        /*0048*/ 	.byte	0x04, 0x17
        /*004a*/ 	.short	(.L_17 - .L_16)
.L_16:
        /*004c*/ 	.word	0x00000000
        /*0050*/ 	.short	0x0007
        /*0052*/ 	.short	0x0024
        /*0054*/ 	.byte	0x00, 0xf0, 0x11, 0x00


	//----- nvinfo : EIATTR_KPARAM_INFO
	.align		4
.L_17:
        /*0058*/ 	.byte	0x04, 0x17
        /*005a*/ 	.short	(.L_19 - .L_18)
.L_18:
        /*005c*/ 	.word	0x00000000
        /*0060*/ 	.short	0x0006
        /*0062*/ 	.short	0x0020
        /*0064*/ 	.byte	0x00, 0xf0, 0x11, 0x00


	//----- nvinfo : EIATTR_KPARAM_INFO
	.align		4
.L_19:
        /*0068*/ 	.byte	0x04, 0x17
        /*006a*/ 	.short	(.L_21 - .L_20)
.L_20:
        /*006c*/ 	.word	0x00000000
        /*0070*/ 	.short	0x0005
        /*0072*/ 	.short	0x001c
        /*0074*/ 	.byte	0x00, 0xf0, 0x11, 0x00


	//----- nvinfo : EIATTR_KPARAM_INFO
	.align		4
.L_21:
        /*0078*/ 	.byte	0x04, 0x17
        /*007a*/ 	.short	(.L_23 - .L_22)
.L_22:
        /*007c*/ 	.word	0x00000000
        /*0080*/ 	.short	0x0004
        /*0082*/ 	.short	0x0018
        /*0084*/ 	.byte	0x00, 0xf0, 0x11, 0x00


	//----- nvinfo : EIATTR_KPARAM_INFO
	.align		4
.L_23:
        /*0088*/ 	.byte	0x04, 0x17
        /*008a*/ 	.short	(.L_25 - .L_24)
.L_24:
        /*008c*/ 	.word	0x00000000
        /*0090*/ 	.short	0x0003
        /*0092*/ 	.short	0x0014
        /*0094*/ 	.byte	0x00, 0xf0, 0x11, 0x00


	//----- nvinfo : EIATTR_KPARAM_INFO
	.align		4
.L_25:
        /*0098*/ 	.byte	0x04, 0x17
        /*009a*/ 	.short	(.L_27 - .L_26)
.L_26:
        /*009c*/ 	.word	0x00000000
        /*00a0*/ 	.short	0x0002
        /*00a2*/ 	.short	0x0010
        /*00a4*/ 	.byte	0x00, 0xf0, 0x11, 0x00


	//----- nvinfo : EIATTR_KPARAM_INFO
	.align		4
.L_27:
        /*00a8*/ 	.byte	0x04, 0x17
        /*00aa*/ 	.short	(.L_29 - .L_28)
.L_28:
        /*00ac*/ 	.word	0x00000000
        /*00b0*/ 	.short	0x0001
        /*00b2*/ 	.short	0x0008
        /*00b4*/ 	.byte	0x00, 0xf5, 0x21, 0x00


	//----- nvinfo : EIATTR_KPARAM_INFO
	.align		4
.L_29:
        /*00b8*/ 	.byte	0x04, 0x17
        /*00ba*/ 	.short	(.L_31 - .L_30)
.L_30:
        /*00bc*/ 	.word	0x00000000
        /*00c0*/ 	.short	0x0000
        /*00c2*/ 	.short	0x0000
        /*00c4*/ 	.byte	0x00, 0xf5, 0x21, 0x00


	//----- nvinfo : EIATTR_SPARSE_MMA_MASK
	.align		4
.L_31:
        /*00c8*/ 	.byte	0x03, 0x50
        /*00ca*/ 	.short	0x0000


	//----- nvinfo : EIATTR_MAXREG_COUNT
	.align		4
        /*00cc*/ 	.byte	0x03, 0x1b
        /*00ce*/ 	.short	0x00ff


	//----- nvinfo : EIATTR_NUM_BARRIERS
	.align		4
        /*00d0*/ 	.byte	0x02, 0x4c
        /*00d2*/ 	.byte	0x01
	.zero		1


	//----- nvinfo : EIATTR_MERCURY_ISA_VERSION
	.align		4
        /*00d4*/ 	.byte	0x03, 0x5f
        /*00d6*/ 	.short	0x0101


	//----- nvinfo : EIATTR_VRC_CTA_INIT_COUNT
	.align		4
        /*00d8*/ 	.byte	0x02, 0x4a
	.zero		1
	.zero		1


	//----- nvinfo : EIATTR_EXIT_INSTR_OFFSETS
	.align		4
        /*00dc*/ 	.byte	0x04, 0x1c
        /*00de*/ 	.short	(.L_33 - .L_32)


	//   ....[0]....
.L_32:
        /*00e0*/ 	.word	0x00000070


	//   ....[1]....
        /*00e4*/ 	.word	0x00000350


	//----- nvinfo : EIATTR_CRS_STACK_SIZE
	.align		4
.L_33:
        /*00e8*/ 	.byte	0x04, 0x1e
        /*00ea*/ 	.short	(.L_35 - .L_34)
.L_34:
        /*00ec*/ 	.word	0x00000000


	//----- nvinfo : EIATTR_CBANK_PARAM_SIZE
	.align		4
.L_35:
        /*00f0*/ 	.byte	0x03, 0x19
        /*00f2*/ 	.short	0x0038


	//----- nvinfo : EIATTR_PARAM_CBANK
	.align		4
        /*00f4*/ 	.byte	0x04, 0x0a
        /*00f6*/ 	.short	(.L_37 - .L_36)
	.align		4
.L_36:
        /*00f8*/ 	.word	index@(.nv.constant0._Z9mc_kernelPfS_ffffffffjj)
        /*00fc*/ 	.short	0x0380
        /*00fe*/ 	.short	0x0038


	//----- nvinfo : EIATTR_SW_WAR
	.align		4
.L_37:
        /*0100*/ 	.byte	0x04, 0x36
        /*0102*/ 	.short	(.L_39 - .L_38)
.L_38:
        /*0104*/ 	.word	0x00000008
.L_39:


//--------------------- .nv.callgraph             --------------------------
	.section	.nv.callgraph,"",@"SHT_CUDA_CALLGRAPH"
	.align	4
	.sectionentsize	8
	.align		4
        /*0000*/ 	.word	0x00000000
	.align		4
        /*0004*/ 	.word	0xffffffff
	.align		4
        /*0008*/ 	.word	0x00000000
	.align		4
        /*000c*/ 	.word	0xfffffffe
	.align		4
        /*0010*/ 	.word	0x00000000
	.align		4
        /*0014*/ 	.word	0xfffffffd
	.align		4
        /*0018*/ 	.word	0x00000000
	.align		4
        /*001c*/ 	.word	0xfffffffc


//--------------------- .text._Z9mc_kernelPfS_ffffffffjj --------------------------
	.section	.text._Z9mc_kernelPfS_ffffffffjj,"ax",@progbits
	.align	128
        .global         _Z9mc_kernelPfS_ffffffffjj
        .type           _Z9mc_kernelPfS_ffffffffjj,@function
        .size           _Z9mc_kernelPfS_ffffffffjj,(.L_x_3 - _Z9mc_kernelPfS_ffffffffjj)
        .other          _Z9mc_kernelPfS_ffffffffjj,@"STO_CUDA_ENTRY STV_DEFAULT"
_Z9mc_kernelPfS_ffffffffjj:
.text._Z9mc_kernelPfS_ffffffffjj:
[----:B------:R-:W-:Y:S01]  /*0000*/  LDC R1, c[0x0][0x37c] ;  /* 0x0000df00ff017b82 */ /* 0x000fe20000000800 */
[----:B------:R-:W0:Y:S07]  /*0010*/  S2R R7, SR_TID.X ;  /* 0x0000000000077919 */ /* 0x000e2e0000002100 */
[----:B------:R-:W0:Y:S01]  /*0020*/  S2UR UR4, SR_CTAID.X ;  /* 0x00000000000479c3 */ /* 0x000e220000002500 */
[----:B------:R-:W1:Y:S07]  /*0030*/  LDCU UR5, c[0x0][0x3b4] ;  /* 0x00007680ff0577ac */ /* 0x000e6e0008000800 */
[----:B------:R-:W0:Y:S02]  /*0040*/  LDC R0, c[0x0][0x360] ;  /* 0x0000d800ff007b82 */ /* 0x000e240000000800 */
[----:B0-----:R-:W-:-:S05]  /*0050*/  IMAD R7, R0, UR4, R7 ;  /* 0x0000000400077c24 */ /* 0x001fca000f8e0207 */
[----:B-1----:R-:W-:-:S13]  /*0060*/  ISETP.GE.U32.AND P0, PT, R7, UR5, PT ;  /* 0x0000000507007c0c */ /* 0x002fda000bf06070 */
[----:B------:R-:W-:Y:S05]  /*0070*/  @P0 EXIT ;  /* 0x000000000000094d */ /* 0x000fea0003800000 */
[----:B------:R-:W0:Y:S01]  /*0080*/  LDC.64 R4, c[0x0][0x380] ;  /* 0x0000e000ff047b82 */ /* 0x000e220000000a00 */
[----:B------:R-:W1:Y:S01]  /*0090*/  LDCU UR11, c[0x0][0x39c] ;  /* 0x00007380ff0b77ac */ /* 0x000e620008000800 */
[----:B------:R-:W-:Y:S01]  /*00a0*/  HFMA2 R6, -RZ, RZ, 0, 0 ;  /* 0x00000000ff067431 */ /* 0x000fe200000001ff */
[----:B------:R-:W-:Y:S01]  /*00b0*/  BSSY.RECONVERGENT B0, `(.L_x_0) ;  /* 0x0000013000007945 */ /* 0x000fe20003800200 */
[----:B------:R-:W-:Y:S01]  /*00c0*/  MOV R9, R7 ;  /* 0x0000000700097202 */ /* 0x000fe20000000f00 */
[----:B------:R-:W2:Y:S01]  /*00d0*/  LDCU.64 UR4, c[0x0][0x358] ;  /* 0x00006b00ff0477ac */ /* 0x000ea20008000a00 */
[----:B------:R-:W3:Y:S01]  /*00e0*/  LDCU UR6, c[0x0][0x3ac] ;  /* 0x00007580ff0677ac */ /* 0x000ee20008000800 */
[----:B------:R-:W4:Y:S01]  /*00f0*/  LDCU UR7, c[0x0][0x3b0] ;  /* 0x00007600ff0777ac */ /* 0x000f220008000800 */
[----:B------:R-:W0:Y:S01]  /*0100*/  LDCU UR10, c[0x0][0x398] ;  /* 0x00007300ff0a77ac */ /* 0x000e220008000800 */
[----:B-1----:R-:W-:Y:S01]  /*0110*/  MOV R0, UR11 ;  /* 0x0000000b00007c02 */ /* 0x002fe20008000f00 */
[----:B------:R-:W1:Y:S06]  /*0120*/  LDCU.64 UR8, c[0x0][0x3a0] ;  /* 0x00007400ff0877ac */ /* 0x000e6c0008000a00 */
.L_x_1:
[----:B0-----:R-:W-:-:S06]  /*0130*/  IMAD.WIDE.U32 R2, R9, 0x4, R4 ;  /* 0x0000000409027825 */ /* 0x001fcc00078e0004 */
[----:B--2---:R-:W2:Y:S01]  /*0140*/  LDG.E R2, desc[UR4][R2.64] ;  /* 0x0000000402027981 */ /* 0x004ea2000c1e1900 */
[C---:B-1----:R-:W-:Y:S01]  /*0150*/  FMUL R11, R0.reuse, UR9 ;  /* 0x00000009000b7c20 */ /* 0x042fe20008400000 */
[----:B------:R-:W-:Y:S01]  /*0160*/  FMUL R13, R0, UR8 ;  /* 0x00000008000d7c20 */ /* 0x000fe20008400000 */
[----:B------:R-:W-:Y:S02]  /*0170*/  IADD3 R6, PT, PT, R6, 0x1, RZ ;  /* 0x0000000106067810 */ /* 0x000fe40007ffe0ff */
[----:B---3--:R-:W-:Y:S01]  /*0180*/  FFMA R0, R11, UR6, R0 ;  /* 0x000000060b007c23 */ /* 0x008fe20008000000 */
[----:B------:R-:W-:Y:S02]  /*0190*/  IADD3 R9, PT, PT, R9, 0x1, RZ ;  /* 0x0000000109097810 */ /* 0x000fe40007ffe0ff */
[----:B----4-:R-:W-:Y:S01]  /*01a0*/  ISETP.GE.U32.AND P0, PT, R6, UR7, PT ;  /* 0x0000000706007c0c */ /* 0x010fe2000bf06070 */
[----:B--2---:R-:W-:-:S05]  /*01b0*/  FFMA R0, R13, R2, R0 ;  /* 0x000000020d007223 */ /* 0x004fca0000000000 */
[----:B------:R-:W-:-:S13]  /*01c0*/  FSETP.GT.AND P1, PT, R0, UR10, PT ;  /* 0x0000000a00007c0b */ /* 0x000fda000bf24000 */
[----:B------:R-:W-:Y:S05]  /*01d0*/  @!P0 BRA P1, `(.L_x_1) ;  /* 0xfffffffc00d48947 */ /* 0x000fea000083ffff */
[----:B------:R-:W-:Y:S05]  /*01e0*/  BSYNC.RECONVERGENT B0 ;  /* 0x0000000000007941 */ /* 0x000fea0003800200 */
.L_x_0:
[----:B------:R-:W0:Y:S01]  /*01f0*/  LDC R4, c[0x0][0x3a8] ;  /* 0x0000ea00ff047b82 */ /* 0x000e220000000800 */
[----:B------:R-:W0:Y:S01]  /*0200*/  LDCU UR11, c[0x0][0x390] ;  /* 0x00007200ff0b77ac */ /* 0x000e220008000800 */
[----:B------:R-:W-:Y:S01]  /*0210*/  HFMA2 R3, -RZ, RZ, 0.96630859375, -0.0022525787353515625 ;  /* 0x3bbb989dff037431 */ /* 0x000fe200000001ff */
[----:B------:R-:W-:Y:S01]  /*0220*/  MOV R5, 0x437c0000 ;  /* 0x437c000000057802 */ /* 0x000fe20000000f00 */
[----:B0-----:R-:W-:Y:S01]  /*0230*/  FMUL R4, R4, -UR11 ;  /* 0x8000000b04047c20 */ /* 0x001fe20008400000 */
[----:B------:R-:W0:Y:S03]  /*0240*/  LDCU UR11, c[0x0][0x394] ;  /* 0x00007280ff0b77ac */ /* 0x000e260008000800 */
[----:B------:R-:W-:-:S04]  /*0250*/  FFMA.SAT R2, R4, R3, 0.5 ;  /* 0x3f00000004027423 */ /* 0x000fc80000002003 */
[----:B------:R-:W-:-:S04]  /*0260*/  FFMA.RM R5, R2, R5, 12582913 ;  /* 0x4b40000102057423 */ /* 0x000fc80000004005 */
[C---:B------:R-:W-:Y:S01]  /*0270*/  FADD R3, R5.reuse, -12583039 ;  /* 0xcb40007f05037421 */ /* 0x040fe20000000000 */
[----:B------:R-:W-:-:S03]  /*0280*/  SHF.L.U32 R5, R5, 0x17, RZ ;  /* 0x0000001705057819 */ /* 0x000fc600000006ff */
[C---:B------:R-:W-:Y:S02]  /*0290*/  FFMA R9, R4.reuse, 1.4426950216293334961, -R3 ;  /* 0x3fb8aa3b04097823 */ /* 0x040fe40000000803 */
[----:B------:R-:W1:Y:S08]  /*02a0*/  LDC.64 R2, c[0x0][0x388] ;  /* 0x0000e200ff027b82 */ /* 0x000e700000000a00 */
[----:B------:R-:W-:Y:S01]  /*02b0*/  BAR.SYNC.DEFER_BLOCKING 0x0 ;  /* 0x0000000000007b1d */ /* 0x000fe20000010000 */
[----:B------:R-:W-:Y:S01]  /*02c0*/  FFMA R9, R4, 1.925963033500011079e-08, R9 ;  /* 0x32a5706004097823 */ /* 0x000fe20000000009 */
[C---:B0-----:R-:W-:Y:S01]  /*02d0*/  FSETP.GT.AND P0, PT, R0.reuse, UR11, PT ;  /* 0x0000000b00007c0b */ /* 0x041fe2000bf04000 */
[----:B------:R-:W-:-:S03]  /*02e0*/  FADD R0, R0, -UR11 ;  /* 0x8000000b00007e21 */ /* 0x000fc60008000000 */
[----:B------:R-:W0:Y:S02]  /*02f0*/  MUFU.EX2 R4, R9 ;  /* 0x0000000900047308 */ /* 0x000e240000000800 */
[----:B------:R-:W-:Y:S01]  /*0300*/  FSEL R0, R0, RZ, P0 ;  /* 0x000000ff00007208 */ /* 0x000fe20000000000 */
[----:B0-----:R-:W-:Y:S01]  /*0310*/  FMUL R5, R5, R4 ;  /* 0x0000000405057220 */ /* 0x001fe20000400000 */
[----:B-1----:R-:W-:-:S04]  /*0320*/  IMAD.WIDE.U32 R2, R7, 0x4, R2 ;  /* 0x0000000407027825 */ /* 0x002fc800078e0002 */
[----:B------:R-:W-:-:S05]  /*0330*/  FMUL R5, R0, R5 ;  /* 0x0000000500057220 */ /* 0x000fca0000400000 */
[----:B------:R-:W-:Y:S01]  /*0340*/  STG.E desc[UR4][R2.64], R5 ;  /* 0x0000000502007986 */ /* 0x000fe2000c101904 */
[----:B------:R-:W-:Y:S05]  /*0350*/  EXIT ;  /* 0x000000000000794d */ /* 0x000fea0003800000 */
.L_x_2:
[----:B------:R-:W-:-:S00]  /*0360*/  BRA `(.L_x_2) ;  /* 0xfffffffc00fc7947 */ /* 0x000fc0000383ffff */
[----:B------:R-:W-:-:S00]  /*0370*/  NOP ;  /* 0x0000000000007918 */ /* 0x000fc00000000000 */
        /* <DEDUP_REMOVED lines=8> */
.L_x_3:


//--------------------- .nv.shared.reserved.0     --------------------------
	.section	.nv.shared.reserved.0,"aw",@nobits
	.weak		__nv_reservedSMEM_offset_0_alias
	.size		__nv_reservedSMEM_offset_0_alias, 0, 64
	.other		__nv_reservedSMEM_offset_0_alias,@"STO_CUDA_RESERVED_SHARED STV_DEFAULT"
__nv_reservedSMEM_offset_0_alias:
	.zero		0
	.zero		64


//--------------------- .nv.constant0._Z9mc_kernelPfS_ffffffffjj --------------------------
	.section	.nv.constant0._Z9mc_kernelPfS_ffffffffjj,"a",@progbits
	.sectionflags	@""
	.align	4
.nv.constant0._Z9mc_kernelPfS_ffffffffjj:
	.zero		952


//--------------------- SYMBOLS --------------------------

	.type		.nv.reservedSmem.offset0,@object
	.size		.nv.reservedSmem.offset0,0x4
